//
// Generated by NVIDIA NVVM Compiler
//
// Compiler Build ID: CL-36424714
// Cuda compilation tools, release 13.0, V13.0.88
// Based on NVVM 20.0.0
//

.version 9.0
.target sm_100
.address_size 64

	// .globl	_Z2Q1m
.global .align 4 .b8 a_d[4000000];
.global .align 4 .b8 b_d[4000000];
.global .align 4 .b8 c_d[4000000];

.visible .entry _Z2Q1m(
	.param .u64 _Z2Q1m_param_0
)
{
	.reg .pred 	%p<2>;
	.reg .b32 	%r<5>;
	.reg .b32 	%f<4>;
	.reg .b64 	%rd<10>;

	ld.param.u64 	%rd2, [_Z2Q1m_param_0];
	mov.u32 	%r1, %ntid.x;
	mov.u32 	%r2, %ctaid.x;
	mov.u32 	%r3, %tid.x;
	mad.lo.s32 	%r4, %r1, %r2, %r3;
	cvt.s64.s32 	%rd1, %r4;
	setp.le.u64 	%p1, %rd2, %rd1;
	@%p1 bra 	$L__BB0_2;
	shl.b64 	%rd3, %rd1, 2;
	mov.u64 	%rd4, a_d;
	add.s64 	%rd5, %rd4, %rd3;
	ld.global.f32 	%f1, [%rd5];
	mov.u64 	%rd6, b_d;
	add.s64 	%rd7, %rd6, %rd3;
	ld.global.f32 	%f2, [%rd7];
	add.f32 	%f3, %f1, %f2;
	mov.u64 	%rd8, c_d;
	add.s64 	%rd9, %rd8, %rd3;
	st.global.f32 	[%rd9], %f3;
$L__BB0_2:
	ret;

}


// ===== COMPILED SASS (sm_100) =====

	.target	sm_100

	.elftype	@"ET_EXEC"


//--------------------- .note.nv.tkinfo           --------------------------
	.section	.note.nv.tkinfo,"",@"SHT_NOTE"
	.sectionflags	@"SHF_NOTE_NV_TKINFO"
	.tkinfo
        /*0018*/ 	.word	0x00000002
        /*0030*/ 	.string	""
        /*0030*/ 	.string	"ptxas"
        /*0030*/ 	.string	"Cuda compilation tools, release 13.0, V13.0.88"
        /*0030*/ 	.string	"Build cuda_13.0.r13.0/compiler.36424714_0"
        /*0030*/ 	.string	"-arch sm_100 -m 64 "



//--------------------- .note.nv.cuinfo           --------------------------
	.section	.note.nv.cuinfo,"",@"SHT_NOTE"
	.sectionflags	@"SHF_NOTE_NV_CUINFO"
        /*0018*/ 	.short	0x0002
        /*001a*/ 	.short	0x0064
        /*001c*/ 	.short	0x0082
	.zero		2


//--------------------- .nv.info                  --------------------------
	.section	.nv.info,"",@"SHT_CUDA_INFO"
	.align	4


	//----- nvinfo : EIATTR_REGCOUNT
	.align		4
        /*0000*/ 	.byte	0x04, 0x2f
        /*0002*/ 	.short	(.L_4 - .L_3)
	.align		4
.L_3:
        /*0004*/ 	.word	index@(_Z2Q1m)
        /*0008*/ 	.word	0x0000000c


	//----- nvinfo : EIATTR_FRAME_SIZE
	.align		4
.L_4:
        /*000c*/ 	.byte	0x04, 0x11
        /*000e*/ 	.short	(.L_6 - .L_5)
	.align		4
.L_5:
        /*0010*/ 	.word	index@(_Z2Q1m)
        /*0014*/ 	.word	0x00000000


	//----- nvinfo : EIATTR_MIN_STACK_SIZE
	.align		4
.L_6:
        /*0018*/ 	.byte	0x04, 0x12
        /*001a*/ 	.short	(.L_8 - .L_7)
	.align		4
.L_7:
        /*001c*/ 	.word	index@(_Z2Q1m)
        /*0020*/ 	.word	0x00000000
.L_8:


//--------------------- .nv.compat                --------------------------
	.section	.nv.compat,"",@"SHT_CUDA_COMPAT_INFO"
	.align	4
        /*0000*/ 	.byte	0x02, 0x09, 0x00, 0x00, 0x02, 0x02, 0x01, 0x00, 0x02, 0x05, 0x05, 0x00, 0x03, 0x07, 0x01, 0x01
        /*0010*/ 	.byte	0x02, 0x03, 0x00, 0x00, 0x02, 0x06, 0x01, 0x00, 0x04, 0x0b, 0x08, 0x00, 0x09, 0x00, 0x00, 0x00
        /*0020*/ 	.byte	0x00, 0x00, 0x00, 0x00


//--------------------- .nv.info._Z2Q1m           --------------------------
	.section	.nv.info._Z2Q1m,"",@"SHT_CUDA_INFO"
	.sectionflags	@""
	.align	4


	//----- nvinfo : EIATTR_CUDA_API_VERSION
	.align		4
        /*0000*/ 	.byte	0x04, 0x37
        /*0002*/ 	.short	(.L_10 - .L_9)
.L_9:
        /*0004*/ 	.word	0x00000082


	//----- nvinfo : EIATTR_KPARAM_INFO
	.align		4
.L_10:
        /*0008*/ 	.byte	0x04, 0x17
        /*000a*/ 	.short	(.L_12 - .L_11)
.L_11:
        /*000c*/ 	.word	0x00000000
        /*0010*/ 	.short	0x0000
        /*0012*/ 	.short	0x0000
        /*0014*/ 	.byte	0x00, 0xf0, 0x21, 0x00


	//----- nvinfo : EIATTR_SPARSE_MMA_MASK
	.align		4
.L_12:
        /*0018*/ 	.byte	0x03, 0x50
        /*001a*/ 	.short	0x0000


	//----- nvinfo : EIATTR_MAXREG_COUNT
	.align		4
        /*001c*/ 	.byte	0x03, 0x1b
        /*001e*/ 	.short	0x00ff


	//----- nvinfo : EIATTR_MERCURY_ISA_VERSION
	.align		4
        /*0020*/ 	.byte	0x03, 0x5f
        /*0022*/ 	.short	0x0101


	//----- nvinfo : EIATTR_VRC_CTA_INIT_COUNT
	.align		4
        /*0024*/ 	.byte	0x02, 0x4a
	.zero		1
	.zero		1


	//----- nvinfo : EIATTR_EXIT_INSTR_OFFSETS
	.align		4
        /*0028*/ 	.byte	0x04, 0x1c
        /*002a*/ 	.short	(.L_14 - .L_13)


	//   ....[0]....
.L_13:
        /*002c*/ 	.word	0x00000090


	//   ....[1]....
        /*0030*/ 	.word	0x000001a0


	//----- nvinfo : EIATTR_CBANK_PARAM_SIZE
	.align		4
.L_14:
        /*0034*/ 	.byte	0x03, 0x19
        /*0036*/ 	.short	0x0008


	//----- nvinfo : EIATTR_PARAM_CBANK
	.align		4
        /*0038*/ 	.byte	0x04, 0x0a
        /*003a*/ 	.short	(.L_16 - .L_15)
	.align		4
.L_15:
        /*003c*/ 	.word	index@(.nv.constant0._Z2Q1m)
        /*0040*/ 	.short	0x0380
        /*0042*/ 	.short	0x0008


	//----- nvinfo : EIATTR_SW_WAR
	.align		4
.L_16:
        /*0044*/ 	.byte	0x04, 0x36
        /*0046*/ 	.short	(.L_18 - .L_17)
.L_17:
        /*0048*/ 	.word	0x00000008
.L_18:


//--------------------- .nv.callgraph             --------------------------
	.section	.nv.callgraph,"",@"SHT_CUDA_CALLGRAPH"
	.align	4
	.sectionentsize	8
	.align		4
        /*0000*/ 	.word	0x00000000
	.align		4
        /*0004*/ 	.word	0xffffffff
	.align		4
        /*0008*/ 	.word	0x00000000
	.align		4
        /*000c*/ 	.word	0xfffffffe
	.align		4
        /*0010*/ 	.word	0x00000000
	.align		4
        /*0014*/ 	.word	0xfffffffd
	.align		4
        /*0018*/ 	.word	0x00000000
	.align		4
        /*001c*/ 	.word	0xfffffffc


//--------------------- .nv.constant4             --------------------------
	.section	.nv.constant4,"a",@progbits
	.align	8
	.align		8
.nv.constant4:
        /*0000*/ 	.dword	a_d
	.align		8
        /*0008*/ 	.dword	b_d
	.align		8
        /*0010*/ 	.dword	c_d


//--------------------- .text._Z2Q1m              --------------------------
	.section	.text._Z2Q1m,"ax",@progbits
	.align	128
        .global         _Z2Q1m
        .type           _Z2Q1m,@function
        .size           _Z2Q1m,(.L_x_1 - _Z2Q1m)
        .other          _Z2Q1m,@"STO_CUDA_ENTRY STV_DEFAULT"
_Z2Q1m:
.text._Z2Q1m:
[----:B------:R-:W-:Y:S01]  /*0000*/  LDC R1, c[0x0][0x37c] ;  /* 0x0000df00ff017b82 */ /* 0x000fe20000000800 */
[----:B------:R-:W0:Y:S01]  /*0010*/  S2R R0, SR_CTAID.X ;  /* 0x0000000000007919 */ /* 0x000e220000002500 */
[----:B------:R-:W0:Y:S01]  /*0020*/  LDCU UR4, c[0x0][0x360] ;  /* 0x00006c00ff0477ac */ /* 0x000e220008000800 */
[----:B------:R-:W0:Y:S01]  /*0030*/  S2R R3, SR_TID.X ;  /* 0x0000000000037919 */ /* 0x000e220000002100 */
[----:B------:R-:W1:Y:S01]  /*0040*/  LDCU.64 UR6, c[0x0][0x380] ;  /* 0x00007000ff0677ac */ /* 0x000e620008000a00 */
[----:B0-----:R-:W-:-:S05]  /*0050*/  IMAD R0, R0, UR4, R3 ;  /* 0x0000000400007c24 */ /* 0x001fca000f8e0203 */
[----:B-1----:R-:W-:Y:S02]  /*0060*/  ISETP.GE.U32.AND P0, PT, R0, UR6, PT ;  /* 0x0000000600007c0c */ /* 0x002fe4000bf06070 */
[----:B------:R-:W-:-:S04]  /*0070*/  SHF.R.S32.HI R3, RZ, 0x1f, R0 ;  /* 0x0000001fff037819 */ /* 0x000fc80000011400 */
[----:B------:R-:W-:-:S13]  /*0080*/  ISETP.GE.U32.AND.EX P0, PT, R3, UR7, PT, P0 ;  /* 0x0000000703007c0c */ /* 0x000fda000bf06100 */
[----:B------:R-:W-:Y:S05]  /*0090*/  @P0 EXIT ;  /* 0x000000000000094d */ /* 0x000fea0003800000 */
[----:B------:R-:W0:Y:S01]  /*00a0*/  LDCU.64 UR8, c[0x4][0x8] ;  /* 0x01000100ff0877ac */ /* 0x000e220008000a00 */
[C---:B------:R-:W-:Y:S01]  /*00b0*/  IMAD.SHL.U32 R6, R0.reuse, 0x4, RZ ;  /* 0x0000000400067824 */ /* 0x040fe200078e00ff */
[----:B------:R-:W-:Y:S01]  /*00c0*/  SHF.L.U64.HI R0, R0, 0x2, R3 ;  /* 0x0000000200007819 */ /* 0x000fe20000010203 */
[----:B------:R-:W1:Y:S01]  /*00d0*/  LDCU.64 UR6, c[0x4][URZ] ;  /* 0x01000000ff0677ac */ /* 0x000e620008000a00 */
[----:B------:R-:W2:Y:S02]  /*00e0*/  LDCU.64 UR4, c[0x0][0x358] ;  /* 0x00006b00ff0477ac */ /* 0x000ea40008000a00 */
[C---:B0-----:R-:W-:Y:S02]  /*00f0*/  IADD3 R4, P1, PT, R6.reuse, UR8, RZ ;  /* 0x0000000806047c10 */ /* 0x041fe4000ff3e0ff */
[----:B-1----:R-:W-:Y:S02]  /*0100*/  IADD3 R2, P0, PT, R6, UR6, RZ ;  /* 0x0000000606027c10 */ /* 0x002fe4000ff1e0ff */
[----:B------:R-:W-:-:S02]  /*0110*/  IADD3.X R5, PT, PT, R0, UR9, RZ, P1, !PT ;  /* 0x0000000900057c10 */ /* 0x000fc40008ffe4ff */
[----:B------:R-:W-:Y:S01]  /*0120*/  IADD3.X R3, PT, PT, R0, UR7, RZ, P0, !PT ;  /* 0x0000000700037c10 */ /* 0x000fe200087fe4ff */
[----:B------:R-:W0:Y:S03]  /*0130*/  LDCU.64 UR6, c[0x4][0x10] ;  /* 0x01000200ff0677ac */ /* 0x000e260008000a00 */
[----:B--2---:R-:W2:Y:S04]  /*0140*/  LDG.E R5, desc[UR4][R4.64] ;  /* 0x0000000404057981 */ /* 0x004ea8000c1e1900 */
[----:B------:R-:W2:Y:S01]  /*0150*/  LDG.E R2, desc[UR4][R2.64] ;  /* 0x0000000402027981 */ /* 0x000ea2000c1e1900 */
[----:B0-----:R-:W-:-:S04]  /*0160*/  IADD3 R6, P0, PT, R6, UR6, RZ ;  /* 0x0000000606067c10 */ /* 0x001fc8000ff1e0ff */
[----:B------:R-:W-:Y:S01]  /*0170*/  IADD3.X R7, PT, PT, R0, UR7, RZ, P0, !PT ;  /* 0x0000000700077c10 */ /* 0x000fe200087fe4ff */
[----:B--2---:R-:W-:-:S05]  /*0180*/  FADD R9, R2, R5 ;  /* 0x0000000502097221 */ /* 0x004fca0000000000 */
[----:B------:R-:W-:Y:S01]  /*0190*/  STG.E desc[UR4][R6.64], R9 ;  /* 0x0000000906007986 */ /* 0x000fe2000c101904 */
[----:B------:R-:W-:Y:S05]  /*01a0*/  EXIT ;  /* 0x000000000000794d */ /* 0x000fea0003800000 */
.L_x_0:
[----:B------:R-:W-:-:S00]  /*01b0*/  BRA `(.L_x_0) ;  /* 0xfffffffc00fc7947 */ /* 0x000fc0000383ffff */
[----:B------:R-:W-:-:S00]  /*01c0*/  NOP ;  /* 0x0000000000007918 */ /* 0x000fc00000000000 */
        /* <DEDUP_REMOVED lines=11> */
.L_x_1:


//--------------------- .nv.shared.reserved.0     --------------------------
	.section	.nv.shared.reserved.0,"aw",@nobits
	.weak		__nv_reservedSMEM_offset_0_alias
	.size		__nv_reservedSMEM_offset_0_alias, 0, 64
	.other		__nv_reservedSMEM_offset_0_alias,@"STO_CUDA_RESERVED_SHARED STV_DEFAULT"
__nv_reservedSMEM_offset_0_alias:
	.zero		0
	.zero		64


//--------------------- .nv.global                --------------------------
	.section	.nv.global,"aw",@nobits
	.align	4
.nv.global:
	.type		c_d,@object
	.size		c_d,(a_d - c_d)
c_d:
	.zero		4000000
	.type		a_d,@object
	.size		a_d,(b_d - a_d)
a_d:
	.zero		4000000
	.type		b_d,@object
	.size		b_d,(.L_1 - b_d)
b_d:
	.zero		4000000
.L_1:


//--------------------- .nv.constant0._Z2Q1m      --------------------------
	.section	.nv.constant0._Z2Q1m,"a",@progbits
	.sectionflags	@""
	.align	4
.nv.constant0._Z2Q1m:
	.zero		904


//--------------------- SYMBOLS --------------------------

	.type		.nv.reservedSmem.offset0,@object
	.size		.nv.reservedSmem.offset0,0x4
